//
// Generated by NVIDIA NVVM Compiler
//
// Compiler Build ID: CL-36424714
// Cuda compilation tools, release 13.0, V13.0.88
// Based on NVVM 20.0.0
//

.version 9.0
.target sm_100
.address_size 64

	// .globl	_Z21kernel_backprojectionPfS_ffffiffifiii

.visible .entry _Z21kernel_backprojectionPfS_ffffiffifiii(
	.param .u64 .ptr .align 1 _Z21kernel_backprojectionPfS_ffffiffifiii_param_0,
	.param .u64 .ptr .align 1 _Z21kernel_backprojectionPfS_ffffiffifiii_param_1,
	.param .f32 _Z21kernel_backprojectionPfS_ffffiffifiii_param_2,
	.param .f32 _Z21kernel_backprojectionPfS_ffffiffifiii_param_3,
	.param .f32 _Z21kernel_backprojectionPfS_ffffiffifiii_param_4,
	.param .f32 _Z21kernel_backprojectionPfS_ffffiffifiii_param_5,
	.param .u32 _Z21kernel_backprojectionPfS_ffffiffifiii_param_6,
	.param .f32 _Z21kernel_backprojectionPfS_ffffiffifiii_param_7,
	.param .f32 _Z21kernel_backprojectionPfS_ffffiffifiii_param_8,
	.param .u32 _Z21kernel_backprojectionPfS_ffffiffifiii_param_9,
	.param .f32 _Z21kernel_backprojectionPfS_ffffiffifiii_param_10,
	.param .u32 _Z21kernel_backprojectionPfS_ffffiffifiii_param_11,
	.param .u32 _Z21kernel_backprojectionPfS_ffffiffifiii_param_12,
	.param .u32 _Z21kernel_backprojectionPfS_ffffiffifiii_param_13
)
{
	.reg .pred 	%p<6>;
	.reg .b32 	%r<21>;
	.reg .b64 	%rd<5>;

	ld.param.u64 	%rd1, [_Z21kernel_backprojectionPfS_ffffiffifiii_param_0];
	ld.param.u32 	%r4, [_Z21kernel_backprojectionPfS_ffffiffifiii_param_11];
	ld.param.u32 	%r6, [_Z21kernel_backprojectionPfS_ffffiffifiii_param_12];
	ld.param.u32 	%r7, [_Z21kernel_backprojectionPfS_ffffiffifiii_param_13];
	mov.u32 	%r8, %ctaid.x;
	shl.b32 	%r9, %r8, 4;
	mov.u32 	%r10, %tid.x;
	add.s32 	%r1, %r9, %r10;
	mov.u32 	%r11, %ctaid.y;
	shl.b32 	%r12, %r11, 4;
	mov.u32 	%r13, %tid.y;
	add.s32 	%r14, %r12, %r13;
	mov.u32 	%r15, %ctaid.z;
	shl.b32 	%r16, %r15, 2;
	mov.u32 	%r17, %tid.z;
	add.s32 	%r3, %r16, %r17;
	setp.ge.s32 	%p1, %r1, %r4;
	setp.ge.s32 	%p2, %r14, %r6;
	or.pred  	%p3, %p1, %p2;
	setp.ge.s32 	%p4, %r3, %r7;
	or.pred  	%p5, %p3, %p4;
	@%p5 bra 	$L__BB0_2;
	cvta.to.global.u64 	%rd2, %rd1;
	mad.lo.s32 	%r18, %r6, %r3, %r14;
	mad.lo.s32 	%r19, %r18, %r4, %r1;
	mul.wide.s32 	%rd3, %r19, 4;
	add.s64 	%rd4, %rd2, %rd3;
	mov.b32 	%r20, -1082130432;
	st.global.u32 	[%rd4], %r20;
$L__BB0_2:
	ret;

}


// ===== COMPILED SASS (sm_100) =====

	.target	sm_100

	.elftype	@"ET_EXEC"


//--------------------- .note.nv.tkinfo           --------------------------
	.section	.note.nv.tkinfo,"",@"SHT_NOTE"
	.sectionflags	@"SHF_NOTE_NV_TKINFO"
	.tkinfo
        /*0018*/ 	.word	0x00000002
        /*0030*/ 	.string	""
        /*0030*/ 	.string	"ptxas"
        /*0030*/ 	.string	"Cuda compilation tools, release 13.0, V13.0.88"
        /*0030*/ 	.string	"Build cuda_13.0.r13.0/compiler.36424714_0"
        /*0030*/ 	.string	"-arch sm_100 -m 64 "



//--------------------- .note.nv.cuinfo           --------------------------
	.section	.note.nv.cuinfo,"",@"SHT_NOTE"
	.sectionflags	@"SHF_NOTE_NV_CUINFO"
        /*0018*/ 	.short	0x0002
        /*001a*/ 	.short	0x0064
        /*001c*/ 	.short	0x0082
	.zero		2


//--------------------- .nv.info                  --------------------------
	.section	.nv.info,"",@"SHT_CUDA_INFO"
	.align	4


	//----- nvinfo : EIATTR_REGCOUNT
	.align		4
        /*0000*/ 	.byte	0x04, 0x2f
        /*0002*/ 	.short	(.L_1 - .L_0)
	.align		4
.L_0:
        /*0004*/ 	.word	index@(_Z21kernel_backprojectionPfS_ffffiffifiii)
        /*0008*/ 	.word	0x0000000a


	//----- nvinfo : EIATTR_FRAME_SIZE
	.align		4
.L_1:
        /*000c*/ 	.byte	0x04, 0x11
        /*000e*/ 	.short	(.L_3 - .L_2)
	.align		4
.L_2:
        /*0010*/ 	.word	index@(_Z21kernel_backprojectionPfS_ffffiffifiii)
        /*0014*/ 	.word	0x00000000


	//----- nvinfo : EIATTR_MIN_STACK_SIZE
	.align		4
.L_3:
        /*0018*/ 	.byte	0x04, 0x12
        /*001a*/ 	.short	(.L_5 - .L_4)
	.align		4
.L_4:
        /*001c*/ 	.word	index@(_Z21kernel_backprojectionPfS_ffffiffifiii)
        /*0020*/ 	.word	0x00000000
.L_5:


//--------------------- .nv.compat                --------------------------
	.section	.nv.compat,"",@"SHT_CUDA_COMPAT_INFO"
	.align	4
        /*0000*/ 	.byte	0x02, 0x09, 0x00, 0x00, 0x02, 0x02, 0x01, 0x00, 0x02, 0x05, 0x05, 0x00, 0x03, 0x07, 0x01, 0x01
        /*0010*/ 	.byte	0x02, 0x03, 0x00, 0x00, 0x02, 0x06, 0x01, 0x00, 0x04, 0x0b, 0x08, 0x00, 0x09, 0x00, 0x00, 0x00
        /*0020*/ 	.byte	0x00, 0x00, 0x00, 0x00


//--------------------- .nv.info._Z21kernel_backprojectionPfS_ffffiffifiii --------------------------
	.section	.nv.info._Z21kernel_backprojectionPfS_ffffiffifiii,"",@"SHT_CUDA_INFO"
	.sectionflags	@""
	.align	4


	//----- nvinfo : EIATTR_CUDA_API_VERSION
	.align		4
        /*0000*/ 	.byte	0x04, 0x37
        /*0002*/ 	.short	(.L_7 - .L_6)
.L_6:
        /*0004*/ 	.word	0x00000082


	//----- nvinfo : EIATTR_KPARAM_INFO
	.align		4
.L_7:
        /*0008*/ 	.byte	0x04, 0x17
        /*000a*/ 	.short	(.L_9 - .L_8)
.L_8:
        /*000c*/ 	.word	0x00000000
        /*0010*/ 	.short	0x000d
        /*0012*/ 	.short	0x003c
        /*0014*/ 	.byte	0x00, 0xf0, 0x11, 0x00


	//----- nvinfo : EIATTR_KPARAM_INFO
	.align		4
.L_9:
        /*0018*/ 	.byte	0x04, 0x17
        /*001a*/ 	.short	(.L_11 - .L_10)
.L_10:
        /*001c*/ 	.word	0x00000000
        /*0020*/ 	.short	0x000c
        /*0022*/ 	.short	0x0038
        /*0024*/ 	.byte	0x00, 0xf0, 0x11, 0x00


	//----- nvinfo : EIATTR_KPARAM_INFO
	.align		4
.L_11:
        /*0028*/ 	.byte	0x04, 0x17
        /*002a*/ 	.short	(.L_13 - .L_12)
.L_12:
        /*002c*/ 	.word	0x00000000
        /*0030*/ 	.short	0x000b
        /*0032*/ 	.short	0x0034
        /*0034*/ 	.byte	0x00, 0xf0, 0x11, 0x00


	//----- nvinfo : EIATTR_KPARAM_INFO
	.align		4
.L_13:
        /*0038*/ 	.byte	0x04, 0x17
        /*003a*/ 	.short	(.L_15 - .L_14)
.L_14:
        /*003c*/ 	.word	0x00000000
        /*0040*/ 	.short	0x000a
        /*0042*/ 	.short	0x0030
        /*0044*/ 	.byte	0x00, 0xf0, 0x11, 0x00


	//----- nvinfo : EIATTR_KPARAM_INFO
	.align		4
.L_15:
        /*0048*/ 	.byte	0x04, 0x17
        /*004a*/ 	.short	(.L_17 - .L_16)
.L_16:
        /*004c*/ 	.word	0x00000000
        /*0050*/ 	.short	0x0009
        /*0052*/ 	.short	0x002c
        /*0054*/ 	.byte	0x00, 0xf0, 0x11, 0x00


	//----- nvinfo : EIATTR_KPARAM_INFO
	.align		4
.L_17:
        /*0058*/ 	.byte	0x04, 0x17
        /*005a*/ 	.short	(.L_19 - .L_18)
.L_18:
        /*005c*/ 	.word	0x00000000
        /*0060*/ 	.short	0x0008
        /*0062*/ 	.short	0x0028
        /*0064*/ 	.byte	0x00, 0xf0, 0x11, 0x00


	//----- nvinfo : EIATTR_KPARAM_INFO
	.align		4
.L_19:
        /*0068*/ 	.byte	0x04, 0x17
        /*006a*/ 	.short	(.L_21 - .L_20)
.L_20:
        /*006c*/ 	.word	0x00000000
        /*0070*/ 	.short	0x0007
        /*0072*/ 	.short	0x0024
        /*0074*/ 	.byte	0x00, 0xf0, 0x11, 0x00


	//----- nvinfo : EIATTR_KPARAM_INFO
	.align		4
.L_21:
        /*0078*/ 	.byte	0x04, 0x17
        /*007a*/ 	.short	(.L_23 - .L_22)
.L_22:
        /*007c*/ 	.word	0x00000000
        /*0080*/ 	.short	0x0006
        /*0082*/ 	.short	0x0020
        /*0084*/ 	.byte	0x00, 0xf0, 0x11, 0x00


	//----- nvinfo : EIATTR_KPARAM_INFO
	.align		4
.L_23:
        /*0088*/ 	.byte	0x04, 0x17
        /*008a*/ 	.short	(.L_25 - .L_24)
.L_24:
        /*008c*/ 	.word	0x00000000
        /*0090*/ 	.short	0x0005
        /*0092*/ 	.short	0x001c
        /*0094*/ 	.byte	0x00, 0xf0, 0x11, 0x00


	//----- nvinfo : EIATTR_KPARAM_INFO
	.align		4
.L_25:
        /*0098*/ 	.byte	0x04, 0x17
        /*009a*/ 	.short	(.L_27 - .L_26)
.L_26:
        /*009c*/ 	.word	0x00000000
        /*00a0*/ 	.short	0x0004
        /*00a2*/ 	.short	0x0018
        /*00a4*/ 	.byte	0x00, 0xf0, 0x11, 0x00


	//----- nvinfo : EIATTR_KPARAM_INFO
	.align		4
.L_27:
        /*00a8*/ 	.byte	0x04, 0x17
        /*00aa*/ 	.short	(.L_29 - .L_28)
.L_28:
        /*00ac*/ 	.word	0x00000000
        /*00b0*/ 	.short	0x0003
        /*00b2*/ 	.short	0x0014
        /*00b4*/ 	.byte	0x00, 0xf0, 0x11, 0x00


	//----- nvinfo : EIATTR_KPARAM_INFO
	.align		4
.L_29:
        /*00b8*/ 	.byte	0x04, 0x17
        /*00ba*/ 	.short	(.L_31 - .L_30)
.L_30:
        /*00bc*/ 	.word	0x00000000
        /*00c0*/ 	.short	0x0002
        /*00c2*/ 	.short	0x0010
        /*00c4*/ 	.byte	0x00, 0xf0, 0x11, 0x00


	//----- nvinfo : EIATTR_KPARAM_INFO
	.align		4
.L_31:
        /*00c8*/ 	.byte	0x04, 0x17
        /*00ca*/ 	.short	(.L_33 - .L_32)
.L_32:
        /*00cc*/ 	.word	0x00000000
        /*00d0*/ 	.short	0x0001
        /*00d2*/ 	.short	0x0008
        /*00d4*/ 	.byte	0x00, 0xf5, 0x21, 0x00


	//----- nvinfo : EIATTR_KPARAM_INFO
	.align		4
.L_33:
        /*00d8*/ 	.byte	0x04, 0x17
        /*00da*/ 	.short	(.L_35 - .L_34)
.L_34:
        /*00dc*/ 	.word	0x00000000
        /*00e0*/ 	.short	0x0000
        /*00e2*/ 	.short	0x0000
        /*00e4*/ 	.byte	0x00, 0xf5, 0x21, 0x00


	//----- nvinfo : EIATTR_SPARSE_MMA_MASK
	.align		4
.L_35:
        /*00e8*/ 	.byte	0x03, 0x50
        /*00ea*/ 	.short	0x0000


	//----- nvinfo : EIATTR_MAXREG_COUNT
	.align		4
        /*00ec*/ 	.byte	0x03, 0x1b
        /*00ee*/ 	.short	0x00ff


	//----- nvinfo : EIATTR_MERCURY_ISA_VERSION
	.align		4
        /*00f0*/ 	.byte	0x03, 0x5f
        /*00f2*/ 	.short	0x0101


	//----- nvinfo : EIATTR_VRC_CTA_INIT_COUNT
	.align		4
        /*00f4*/ 	.byte	0x02, 0x4a
	.zero		1
	.zero		1


	//----- nvinfo : EIATTR_EXIT_INSTR_OFFSETS
	.align		4
        /*00f8*/ 	.byte	0x04, 0x1c
        /*00fa*/ 	.short	(.L_37 - .L_36)


	//   ....[0]....
.L_36:
        /*00fc*/ 	.word	0x000000f0


	//   ....[1]....
        /*0100*/ 	.word	0x00000170


	//----- nvinfo : EIATTR_CBANK_PARAM_SIZE
	.align		4
.L_37:
        /*0104*/ 	.byte	0x03, 0x19
        /*0106*/ 	.short	0x0040


	//----- nvinfo : EIATTR_PARAM_CBANK
	.align		4
        /*0108*/ 	.byte	0x04, 0x0a
        /*010a*/ 	.short	(.L_39 - .L_38)
	.align		4
.L_38:
        /*010c*/ 	.word	index@(.nv.constant0._Z21kernel_backprojectionPfS_ffffiffifiii)
        /*0110*/ 	.short	0x0380
        /*0112*/ 	.short	0x0040


	//----- nvinfo : EIATTR_SW_WAR
	.align		4
.L_39:
        /*0114*/ 	.byte	0x04, 0x36
        /*0116*/ 	.short	(.L_41 - .L_40)
.L_40:
        /*0118*/ 	.word	0x00000008
.L_41:


//--------------------- .nv.callgraph             --------------------------
	.section	.nv.callgraph,"",@"SHT_CUDA_CALLGRAPH"
	.align	4
	.sectionentsize	8
	.align		4
        /*0000*/ 	.word	0x00000000
	.align		4
        /*0004*/ 	.word	0xffffffff
	.align		4
        /*0008*/ 	.word	0x00000000
	.align		4
        /*000c*/ 	.word	0xfffffffe
	.align		4
        /*0010*/ 	.word	0x00000000
	.align		4
        /*0014*/ 	.word	0xfffffffd
	.align		4
        /*0018*/ 	.word	0x00000000
	.align		4
        /*001c*/ 	.word	0xfffffffc


//--------------------- .text._Z21kernel_backprojectionPfS_ffffiffifiii --------------------------
	.section	.text._Z21kernel_backprojectionPfS_ffffiffifiii,"ax",@progbits
	.align	128
        .global         _Z21kernel_backprojectionPfS_ffffiffifiii
        .type           _Z21kernel_backprojectionPfS_ffffiffifiii,@function
        .size           _Z21kernel_backprojectionPfS_ffffiffifiii,(.L_x_1 - _Z21kernel_backprojectionPfS_ffffiffifiii)
        .other          _Z21kernel_backprojectionPfS_ffffiffifiii,@"STO_CUDA_ENTRY STV_DEFAULT"
_Z21kernel_backprojectionPfS_ffffiffifiii:
.text._Z21kernel_backprojectionPfS_ffffiffifiii:
[----:B------:R-:W-:Y:S01]  /*0000*/  LDC R1, c[0x0][0x37c] ;  /* 0x0000df00ff017b82 */ /* 0x000fe20000000800 */
[----:B------:R-:W0:Y:S01]  /*0010*/  S2R R4, SR_CTAID.Y ;  /* 0x0000000000047919 */ /* 0x000e220000002600 */
[----:B------:R-:W1:Y:S01]  /*0020*/  LDCU.64 UR6, c[0x0][0x3b8] ;  /* 0x00007700ff0677ac */ /* 0x000e620008000a00 */
[----:B------:R-:W0:Y:S01]  /*0030*/  S2R R5, SR_TID.Y ;  /* 0x0000000000057919 */ /* 0x000e220000002200 */
[----:B------:R-:W2:Y:S01]  /*0040*/  LDCU UR8, c[0x0][0x3b4] ;  /* 0x00007680ff0877ac */ /* 0x000ea20008000800 */
[----:B------:R-:W3:Y:S01]  /*0050*/  S2R R0, SR_CTAID.X ;  /* 0x0000000000007919 */ /* 0x000ee20000002500 */
[----:B------:R-:W3:Y:S01]  /*0060*/  S2R R3, SR_TID.X ;  /* 0x0000000000037919 */ /* 0x000ee20000002100 */
[----:B------:R-:W4:Y:S01]  /*0070*/  S2R R2, SR_CTAID.Z ;  /* 0x0000000000027919 */ /* 0x000f220000002700 */
[----:B------:R-:W4:Y:S01]  /*0080*/  S2R R7, SR_TID.Z ;  /* 0x0000000000077919 */ /* 0x000f220000002300 */
[----:B0-----:R-:W-:-:S05]  /*0090*/  IMAD R4, R4, 0x10, R5 ;  /* 0x0000001004047824 */ /* 0x001fca00078e0205 */
[----:B-1----:R-:W-:Y:S01]  /*00a0*/  ISETP.GE.AND P0, PT, R4, UR6, PT ;  /* 0x0000000604007c0c */ /* 0x002fe2000bf06270 */
[----:B---3--:R-:W-:-:S05]  /*00b0*/  IMAD R0, R0, 0x10, R3 ;  /* 0x0000001000007824 */ /* 0x008fca00078e0203 */
[----:B--2---:R-:W-:Y:S02]  /*00c0*/  ISETP.GE.OR P0, PT, R0, UR8, P0 ;  /* 0x0000000800007c0c */ /* 0x004fe40008706670 */
[----:B----4-:R-:W-:-:S04]  /*00d0*/  LEA R5, R2, R7, 0x2 ;  /* 0x0000000702057211 */ /* 0x010fc800078e10ff */
[----:B------:R-:W-:-:S13]  /*00e0*/  ISETP.GE.OR P0, PT, R5, UR7, P0 ;  /* 0x0000000705007c0c */ /* 0x000fda0008706670 */
[----:B------:R-:W-:Y:S05]  /*00f0*/  @P0 EXIT ;  /* 0x000000000000094d */ /* 0x000fea0003800000 */
[----:B------:R-:W0:Y:S01]  /*0100*/  LDC.64 R2, c[0x0][0x380] ;  /* 0x0000e000ff027b82 */ /* 0x000e220000000a00 */
[----:B------:R-:W1:Y:S01]  /*0110*/  LDCU.64 UR4, c[0x0][0x358] ;  /* 0x00006b00ff0477ac */ /* 0x000e620008000a00 */
[----:B------:R-:W-:Y:S02]  /*0120*/  IMAD R5, R5, UR6, R4 ;  /* 0x0000000605057c24 */ /* 0x000fe4000f8e0204 */
[----:B------:R-:W-:Y:S02]  /*0130*/  HFMA2 R7, -RZ, RZ, -1.875, 0 ;  /* 0xbf800000ff077431 */ /* 0x000fe400000001ff */
[----:B------:R-:W-:-:S04]  /*0140*/  IMAD R5, R5, UR8, R0 ;  /* 0x0000000805057c24 */ /* 0x000fc8000f8e0200 */
[----:B0-----:R-:W-:-:S05]  /*0150*/  IMAD.WIDE R2, R5, 0x4, R2 ;  /* 0x0000000405027825 */ /* 0x001fca00078e0202 */
[----:B-1----:R-:W-:Y:S01]  /*0160*/  STG.E desc[UR4][R2.64], R7 ;  /* 0x0000000702007986 */ /* 0x002fe2000c101904 */
[----:B------:R-:W-:Y:S05]  /*0170*/  EXIT ;  /* 0x000000000000794d */ /* 0x000fea0003800000 */
.L_x_0:
[----:B------:R-:W-:-:S00]  /*0180*/  BRA `(.L_x_0) ;  /* 0xfffffffc00fc7947 */ /* 0x000fc0000383ffff */
[----:B------:R-:W-:-:S00]  /*0190*/  NOP ;  /* 0x0000000000007918 */ /* 0x000fc00000000000 */
        /* <DEDUP_REMOVED lines=14> */
.L_x_1:


//--------------------- .nv.shared.reserved.0     --------------------------
	.section	.nv.shared.reserved.0,"aw",@nobits
	.weak		__nv_reservedSMEM_offset_0_alias
	.size		__nv_reservedSMEM_offset_0_alias, 0, 64
	.other		__nv_reservedSMEM_offset_0_alias,@"STO_CUDA_RESERVED_SHARED STV_DEFAULT"
__nv_reservedSMEM_offset_0_alias:
	.zero		0
	.zero		64


//--------------------- .nv.constant0._Z21kernel_backprojectionPfS_ffffiffifiii --------------------------
	.section	.nv.constant0._Z21kernel_backprojectionPfS_ffffiffifiii,"a",@progbits
	.sectionflags	@""
	.align	4
.nv.constant0._Z21kernel_backprojectionPfS_ffffiffifiii:
	.zero		960


//--------------------- SYMBOLS --------------------------

	.type		.nv.reservedSmem.offset0,@object
	.size		.nv.reservedSmem.offset0,0x4
